//
// Generated by NVIDIA NVVM Compiler
//
// Compiler Build ID: CL-36424714
// Cuda compilation tools, release 13.0, V13.0.88
// Based on NVVM 20.0.0
//

.version 9.0
.target sm_100
.address_size 64

	// .globl	_Z13genericKernelPii

.visible .entry _Z13genericKernelPii(
	.param .u64 .ptr .align 1 _Z13genericKernelPii_param_0,
	.param .u32 _Z13genericKernelPii_param_1
)
{
	.reg .pred 	%p<2>;
	.reg .b32 	%r<8>;
	.reg .b64 	%rd<5>;

	ld.param.u64 	%rd1, [_Z13genericKernelPii_param_0];
	ld.param.u32 	%r2, [_Z13genericKernelPii_param_1];
	mov.u32 	%r3, %ctaid.x;
	mov.u32 	%r4, %ntid.x;
	mov.u32 	%r5, %tid.x;
	mad.lo.s32 	%r1, %r3, %r4, %r5;
	setp.ge.s32 	%p1, %r1, %r2;
	@%p1 bra 	$L__BB0_2;
	cvta.to.global.u64 	%rd2, %rd1;
	mul.wide.s32 	%rd3, %r1, 4;
	add.s64 	%rd4, %rd2, %rd3;
	ld.global.u32 	%r6, [%rd4];
	shl.b32 	%r7, %r6, 1;
	st.global.u32 	[%rd4], %r7;
$L__BB0_2:
	ret;

}


// ===== COMPILED SASS (sm_100) =====

	.target	sm_100

	.elftype	@"ET_EXEC"


//--------------------- .note.nv.tkinfo           --------------------------
	.section	.note.nv.tkinfo,"",@"SHT_NOTE"
	.sectionflags	@"SHF_NOTE_NV_TKINFO"
	.tkinfo
        /*0018*/ 	.word	0x00000002
        /*0030*/ 	.string	""
        /*0030*/ 	.string	"ptxas"
        /*0030*/ 	.string	"Cuda compilation tools, release 13.0, V13.0.88"
        /*0030*/ 	.string	"Build cuda_13.0.r13.0/compiler.36424714_0"
        /*0030*/ 	.string	"-arch sm_100 -m 64 "



//--------------------- .note.nv.cuinfo           --------------------------
	.section	.note.nv.cuinfo,"",@"SHT_NOTE"
	.sectionflags	@"SHF_NOTE_NV_CUINFO"
        /*0018*/ 	.short	0x0002
        /*001a*/ 	.short	0x0064
        /*001c*/ 	.short	0x0082
	.zero		2


//--------------------- .nv.info                  --------------------------
	.section	.nv.info,"",@"SHT_CUDA_INFO"
	.align	4


	//----- nvinfo : EIATTR_REGCOUNT
	.align		4
        /*0000*/ 	.byte	0x04, 0x2f
        /*0002*/ 	.short	(.L_1 - .L_0)
	.align		4
.L_0:
        /*0004*/ 	.word	index@(_Z13genericKernelPii)
        /*0008*/ 	.word	0x00000008


	//----- nvinfo : EIATTR_FRAME_SIZE
	.align		4
.L_1:
        /*000c*/ 	.byte	0x04, 0x11
        /*000e*/ 	.short	(.L_3 - .L_2)
	.align		4
.L_2:
        /*0010*/ 	.word	index@(_Z13genericKernelPii)
        /*0014*/ 	.word	0x00000000


	//----- nvinfo : EIATTR_MIN_STACK_SIZE
	.align		4
.L_3:
        /*0018*/ 	.byte	0x04, 0x12
        /*001a*/ 	.short	(.L_5 - .L_4)
	.align		4
.L_4:
        /*001c*/ 	.word	index@(_Z13genericKernelPii)
        /*0020*/ 	.word	0x00000000
.L_5:


//--------------------- .nv.compat                --------------------------
	.section	.nv.compat,"",@"SHT_CUDA_COMPAT_INFO"
	.align	4
        /*0000*/ 	.byte	0x02, 0x09, 0x00, 0x00, 0x02, 0x02, 0x01, 0x00, 0x02, 0x05, 0x05, 0x00, 0x03, 0x07, 0x01, 0x01
        /*0010*/ 	.byte	0x02, 0x03, 0x00, 0x00, 0x02, 0x06, 0x01, 0x00, 0x04, 0x0b, 0x08, 0x00, 0x09, 0x00, 0x00, 0x00
        /*0020*/ 	.byte	0x00, 0x00, 0x00, 0x00


//--------------------- .nv.info._Z13genericKernelPii --------------------------
	.section	.nv.info._Z13genericKernelPii,"",@"SHT_CUDA_INFO"
	.sectionflags	@""
	.align	4


	//----- nvinfo : EIATTR_CUDA_API_VERSION
	.align		4
        /*0000*/ 	.byte	0x04, 0x37
        /*0002*/ 	.short	(.L_7 - .L_6)
.L_6:
        /*0004*/ 	.word	0x00000082


	//----- nvinfo : EIATTR_KPARAM_INFO
	.align		4
.L_7:
        /*0008*/ 	.byte	0x04, 0x17
        /*000a*/ 	.short	(.L_9 - .L_8)
.L_8:
        /*000c*/ 	.word	0x00000000
        /*0010*/ 	.short	0x0001
        /*0012*/ 	.short	0x0008
        /*0014*/ 	.byte	0x00, 0xf0, 0x11, 0x00


	//----- nvinfo : EIATTR_KPARAM_INFO
	.align		4
.L_9:
        /*0018*/ 	.byte	0x04, 0x17
        /*001a*/ 	.short	(.L_11 - .L_10)
.L_10:
        /*001c*/ 	.word	0x00000000
        /*0020*/ 	.short	0x0000
        /*0022*/ 	.short	0x0000
        /*0024*/ 	.byte	0x00, 0xf5, 0x21, 0x00


	//----- nvinfo : EIATTR_SPARSE_MMA_MASK
	.align		4
.L_11:
        /*0028*/ 	.byte	0x03, 0x50
        /*002a*/ 	.short	0x0000


	//----- nvinfo : EIATTR_MAXREG_COUNT
	.align		4
        /*002c*/ 	.byte	0x03, 0x1b
        /*002e*/ 	.short	0x00ff


	//----- nvinfo : EIATTR_MERCURY_ISA_VERSION
	.align		4
        /*0030*/ 	.byte	0x03, 0x5f
        /*0032*/ 	.short	0x0101


	//----- nvinfo : EIATTR_VRC_CTA_INIT_COUNT
	.align		4
        /*0034*/ 	.byte	0x02, 0x4a
	.zero		1
	.zero		1


	//----- nvinfo : EIATTR_EXIT_INSTR_OFFSETS
	.align		4
        /*0038*/ 	.byte	0x04, 0x1c
        /*003a*/ 	.short	(.L_13 - .L_12)


	//   ....[0]....
.L_12:
        /*003c*/ 	.word	0x00000070


	//   ....[1]....
        /*0040*/ 	.word	0x000000e0


	//----- nvinfo : EIATTR_CBANK_PARAM_SIZE
	.align		4
.L_13:
        /*0044*/ 	.byte	0x03, 0x19
        /*0046*/ 	.short	0x000c


	//----- nvinfo : EIATTR_PARAM_CBANK
	.align		4
        /*0048*/ 	.byte	0x04, 0x0a
        /*004a*/ 	.short	(.L_15 - .L_14)
	.align		4
.L_14:
        /*004c*/ 	.word	index@(.nv.constant0._Z13genericKernelPii)
        /*0050*/ 	.short	0x0380
        /*0052*/ 	.short	0x000c


	//----- nvinfo : EIATTR_SW_WAR
	.align		4
.L_15:
        /*0054*/ 	.byte	0x04, 0x36
        /*0056*/ 	.short	(.L_17 - .L_16)
.L_16:
        /*0058*/ 	.word	0x00000008
.L_17:


//--------------------- .nv.callgraph             --------------------------
	.section	.nv.callgraph,"",@"SHT_CUDA_CALLGRAPH"
	.align	4
	.sectionentsize	8
	.align		4
        /*0000*/ 	.word	0x00000000
	.align		4
        /*0004*/ 	.word	0xffffffff
	.align		4
        /*0008*/ 	.word	0x00000000
	.align		4
        /*000c*/ 	.word	0xfffffffe
	.align		4
        /*0010*/ 	.word	0x00000000
	.align		4
        /*0014*/ 	.word	0xfffffffd
	.align		4
        /*0018*/ 	.word	0x00000000
	.align		4
        /*001c*/ 	.word	0xfffffffc


//--------------------- .text._Z13genericKernelPii --------------------------
	.section	.text._Z13genericKernelPii,"ax",@progbits
	.align	128
        .global         _Z13genericKernelPii
        .type           _Z13genericKernelPii,@function
        .size           _Z13genericKernelPii,(.L_x_1 - _Z13genericKernelPii)
        .other          _Z13genericKernelPii,@"STO_CUDA_ENTRY STV_DEFAULT"
_Z13genericKernelPii:
.text._Z13genericKernelPii:
[----:B------:R-:W-:Y:S01]  /*0000*/  LDC R1, c[0x0][0x37c] ;  /* 0x0000df00ff017b82 */ /* 0x000fe20000000800 */
[----:B------:R-:W0:Y:S07]  /*0010*/  S2R R0, SR_TID.X ;  /* 0x0000000000007919 */ /* 0x000e2e0000002100 */
[----:B------:R-:W0:Y:S01]  /*0020*/  S2UR UR4, SR_CTAID.X ;  /* 0x00000000000479c3 */ /* 0x000e220000002500 */
[----:B------:R-:W1:Y:S07]  /*0030*/  LDCU UR5, c[0x0][0x388] ;  /* 0x00007100ff0577ac */ /* 0x000e6e0008000800 */
[----:B------:R-:W0:Y:S02]  /*0040*/  LDC R5, c[0x0][0x360] ;  /* 0x0000d800ff057b82 */ /* 0x000e240000000800 */
[----:B0-----:R-:W-:-:S05]  /*0050*/  IMAD R5, R5, UR4, R0 ;  /* 0x0000000405057c24 */ /* 0x001fca000f8e0200 */
[----:B-1----:R-:W-:-:S13]  /*0060*/  ISETP.GE.AND P0, PT, R5, UR5, PT ;  /* 0x0000000505007c0c */ /* 0x002fda000bf06270 */
[----:B------:R-:W-:Y:S05]  /*0070*/  @P0 EXIT ;  /* 0x000000000000094d */ /* 0x000fea0003800000 */
[----:B------:R-:W0:Y:S01]  /*0080*/  LDC.64 R2, c[0x0][0x380] ;  /* 0x0000e000ff027b82 */ /* 0x000e220000000a00 */
[----:B------:R-:W1:Y:S01]  /*0090*/  LDCU.64 UR4, c[0x0][0x358] ;  /* 0x00006b00ff0477ac */ /* 0x000e620008000a00 */
[----:B0-----:R-:W-:-:S05]  /*00a0*/  IMAD.WIDE R2, R5, 0x4, R2 ;  /* 0x0000000405027825 */ /* 0x001fca00078e0202 */
[----:B-1----:R-:W2:Y:S02]  /*00b0*/  LDG.E R0, desc[UR4][R2.64] ;  /* 0x0000000402007981 */ /* 0x002ea4000c1e1900 */
[----:B--2---:R-:W-:-:S05]  /*00c0*/  SHF.L.U32 R5, R0, 0x1, RZ ;  /* 0x0000000100057819 */ /* 0x004fca00000006ff */
[----:B------:R-:W-:Y:S01]  /*00d0*/  STG.E desc[UR4][R2.64], R5 ;  /* 0x0000000502007986 */ /* 0x000fe2000c101904 */
[----:B------:R-:W-:Y:S05]  /*00e0*/  EXIT ;  /* 0x000000000000794d */ /* 0x000fea0003800000 */
.L_x_0:
[----:B------:R-:W-:-:S00]  /*00f0*/  BRA `(.L_x_0) ;  /* 0xfffffffc00fc7947 */ /* 0x000fc0000383ffff */
[----:B------:R-:W-:-:S00]  /*0100*/  NOP ;  /* 0x0000000000007918 */ /* 0x000fc00000000000 */
[----:B------:R-:W-:-:S00]  /*0110*/  NOP ;  /* 0x0000000000007918 */ /* 0x000fc00000000000 */
[----:B------:R-:W-:-:S00]  /*0120*/  NOP ;  /* 0x0000000000007918 */ /* 0x000fc00000000000 */
[----:B------:R-:W-:-:S00]  /*0130*/  NOP ;  /* 0x0000000000007918 */ /* 0x000fc00000000000 */
[----:B------:R-:W-:-:S00]  /*0140*/  NOP ;  /* 0x0000000000007918 */ /* 0x000fc00000000000 */
[----:B------:R-:W-:-:S00]  /*0150*/  NOP ;  /* 0x0000000000007918 */ /* 0x000fc00000000000 */
[----:B------:R-:W-:-:S00]  /*0160*/  NOP ;  /* 0x0000000000007918 */ /* 0x000fc00000000000 */
[----:B------:R-:W-:-:S00]  /*0170*/  NOP ;  /* 0x0000000000007918 */ /* 0x000fc00000000000 */
.L_x_1:


//--------------------- .nv.shared.reserved.0     --------------------------
	.section	.nv.shared.reserved.0,"aw",@nobits
	.weak		__nv_reservedSMEM_offset_0_alias
	.size		__nv_reservedSMEM_offset_0_alias, 0, 64
	.other		__nv_reservedSMEM_offset_0_alias,@"STO_CUDA_RESERVED_SHARED STV_DEFAULT"
__nv_reservedSMEM_offset_0_alias:
	.zero		0
	.zero		64


//--------------------- .nv.constant0._Z13genericKernelPii --------------------------
	.section	.nv.constant0._Z13genericKernelPii,"a",@progbits
	.sectionflags	@""
	.align	4
.nv.constant0._Z13genericKernelPii:
	.zero		908


//--------------------- SYMBOLS --------------------------

	.type		.nv.reservedSmem.offset0,@object
	.size		.nv.reservedSmem.offset0,0x4
